	.headerflags	@"EF_CUDA_TEXMODE_UNIFIED EF_CUDA_64BIT_ADDRESS EF_CUDA_ACCELERATORS EF_CUDA_SM90 EF_CUDA_VIRTUAL_SM(EF_CUDA_SM90)"
	.elftype	@"ET_EXEC"


//--------------------- .nv.info                  --------------------------
	.section	.nv.info,"",@"SHT_CUDA_INFO"
	.align	4


	//----- nvinfo : EIATTR_REGCOUNT
	.align		4
        /*0000*/ 	.byte	0x04, 0x2f
        /*0002*/ 	.short	(.L_1 - .L_0)
	.align		4
.L_0:
        /*0004*/ 	.word	index@(triton_poi_fused_leaky_relu_5)
        /*0008*/ 	.word	0x00000020


	//----- nvinfo : EIATTR_MIN_STACK_SIZE
	.align		4
.L_1:
        /*000c*/ 	.byte	0x04, 0x12
        /*000e*/ 	.short	(.L_3 - .L_2)
	.align		4
.L_2:
        /*0010*/ 	.word	index@(triton_poi_fused_leaky_relu_5)
        /*0014*/ 	.word	0x00000000


	//----- nvinfo : EIATTR_FRAME_SIZE
	.align		4
.L_3:
        /*0018*/ 	.byte	0x04, 0x11
        /*001a*/ 	.short	(.L_5 - .L_4)
	.align		4
.L_4:
        /*001c*/ 	.word	index@(triton_poi_fused_leaky_relu_5)
        /*0020*/ 	.word	0x00000000


	//----- nvinfo : EIATTR_MIN_STACK_SIZE
	.align		4
.L_5:
        /*0024*/ 	.byte	0x04, 0x12
        /*0026*/ 	.short	(.L_7 - .L_6)
	.align		4
.L_6:
        /*0028*/ 	.word	index@(triton_poi_fused_leaky_relu_5)
        /*002c*/ 	.word	0x00000000
.L_7:


//--------------------- .nv.info.triton_poi_fused_leaky_relu_5 --------------------------
	.section	.nv.info.triton_poi_fused_leaky_relu_5,"",@"SHT_CUDA_INFO"
	.sectionflags	@""
	.align	4


	//----- nvinfo : EIATTR_CUDA_API_VERSION
	.align		4
        /*0000*/ 	.byte	0x04, 0x37
        /*0002*/ 	.short	(.L_9 - .L_8)
.L_8:
        /*0004*/ 	.word	0x0000007c


	//----- nvinfo : EIATTR_KPARAM_INFO
	.align		4
.L_9:
        /*0008*/ 	.byte	0x04, 0x17
        /*000a*/ 	.short	(.L_11 - .L_10)
.L_10:
        /*000c*/ 	.word	0x00000000
        /*0010*/ 	.short	0x0003
        /*0012*/ 	.short	0x0018
        /*0014*/ 	.byte	0x00, 0xf0, 0x11, 0x00


	//----- nvinfo : EIATTR_KPARAM_INFO
	.align		4
.L_11:
        /*0018*/ 	.byte	0x04, 0x17
        /*001a*/ 	.short	(.L_13 - .L_12)
.L_12:
        /*001c*/ 	.word	0x00000000
        /*0020*/ 	.short	0x0002
        /*0022*/ 	.short	0x0010
        /*0024*/ 	.byte	0x00, 0xf4, 0x21, 0x00


	//----- nvinfo : EIATTR_KPARAM_INFO
	.align		4
.L_13:
        /*0028*/ 	.byte	0x04, 0x17
        /*002a*/ 	.short	(.L_15 - .L_14)
.L_14:
        /*002c*/ 	.word	0x00000000
        /*0030*/ 	.short	0x0001
        /*0032*/ 	.short	0x0008
        /*0034*/ 	.byte	0x00, 0xf4, 0x21, 0x00


	//----- nvinfo : EIATTR_KPARAM_INFO
	.align		4
.L_15:
        /*0038*/ 	.byte	0x04, 0x17
        /*003a*/ 	.short	(.L_17 - .L_16)
.L_16:
        /*003c*/ 	.word	0x00000000
        /*0040*/ 	.short	0x0000
        /*0042*/ 	.short	0x0000
        /*0044*/ 	.byte	0x00, 0xf4, 0x21, 0x00


	//----- nvinfo : EIATTR_SPARSE_MMA_MASK
	.align		4
.L_17:
        /*0048*/ 	.byte	0x03, 0x50
        /*004a*/ 	.short	0x0000


	//----- nvinfo : EIATTR_MAXREG_COUNT
	.align		4
        /*004c*/ 	.byte	0x03, 0x1b
        /*004e*/ 	.short	0x00ff


	//----- nvinfo : EIATTR_EXIT_INSTR_OFFSETS
	.align		4
        /*0050*/ 	.byte	0x04, 0x1c
        /*0052*/ 	.short	(.L_19 - .L_18)


	//   ....[0]....
.L_18:
        /*0054*/ 	.word	0x00000e00


	//----- nvinfo : EIATTR_REQNTID
	.align		4
.L_19:
        /*0058*/ 	.byte	0x04, 0x10
        /*005a*/ 	.short	(.L_21 - .L_20)
.L_20:
        /*005c*/ 	.word	0x00000080
        /*0060*/ 	.word	0x00000001
        /*0064*/ 	.word	0x00000001


	//----- nvinfo : EIATTR_CBANK_PARAM_SIZE
	.align		4
.L_21:
        /*0068*/ 	.byte	0x03, 0x19
        /*006a*/ 	.short	0x001c


	//----- nvinfo : EIATTR_PARAM_CBANK
	.align		4
        /*006c*/ 	.byte	0x04, 0x0a
        /*006e*/ 	.short	(.L_23 - .L_22)
	.align		4
.L_22:
        /*0070*/ 	.word	index@(.nv.constant0.triton_poi_fused_leaky_relu_5)
        /*0074*/ 	.short	0x0210
        /*0076*/ 	.short	0x001c


	//----- nvinfo : EIATTR_SW_WAR
	.align		4
.L_23:
        /*0078*/ 	.byte	0x04, 0x36
        /*007a*/ 	.short	(.L_25 - .L_24)
.L_24:
        /*007c*/ 	.word	0x00000008
.L_25:


//--------------------- .nv.callgraph             --------------------------
	.section	.nv.callgraph,"",@"SHT_CUDA_CALLGRAPH"
	.align	4
	.sectionentsize	8
	.align		4
        /*0000*/ 	.word	0x00000000
	.align		4
        /*0004*/ 	.word	0xffffffff
	.align		4
        /*0008*/ 	.word	0x00000000
	.align		4
        /*000c*/ 	.word	0xfffffffe
	.align		4
        /*0010*/ 	.word	0x00000000
	.align		4
        /*0014*/ 	.word	0xfffffffd
	.align		4
        /*0018*/ 	.word	0x00000000
	.align		4
        /*001c*/ 	.word	0xfffffffc


//--------------------- .text.triton_poi_fused_leaky_relu_5 --------------------------
	.section	.text.triton_poi_fused_leaky_relu_5,"ax",@progbits
	.align	128
        .global         triton_poi_fused_leaky_relu_5
        .type           triton_poi_fused_leaky_relu_5,@function
        .size           triton_poi_fused_leaky_relu_5,(.L_x_1 - triton_poi_fused_leaky_relu_5)
        .other          triton_poi_fused_leaky_relu_5,@"STO_CUDA_ENTRY STV_DEFAULT"
triton_poi_fused_leaky_relu_5:
.text.triton_poi_fused_leaky_relu_5:
[----:B------:R-:W-:Y:S01]  /*0000*/  LDC R1, c[0x0][0x28] ;  /* 0x00000a00ff017b82 */ /* 0x000fe20000000800 */
[----:B------:R-:W1:Y:S01]  /*0010*/  S2R R0, SR_TID.X ;  /* 0x0000000000007919 */ /* 0x000e620000002100 */
[----:B------:R-:W-:Y:S01]  /*0020*/  ULDC.64 UR4, c[0x0][0x208] ;  /* 0x0000820000047ab9 */ /* 0x000fe20000000a00 */
[----:B------:R-:W2:Y:S01]  /*0030*/  S2R R3, SR_CTAID.X ;  /* 0x0000000000037919 */ /* 0x000ea20000002500 */
[----:B-1----:R-:W-:Y:S01]  /*0040*/  IMAD.SHL.U32 R0, R0, 0x4, RZ ;  /* 0x0000000400007824 */ /* 0x002fe200078e00ff */
[----:B--2---:R-:W-:-:S04]  /*0050*/  SHF.R.S32.HI R2, RZ, 0x15, R3 ;  /* 0x00000015ff027819 */ /* 0x004fc80000011403 */
[----:B------:R-:W-:-:S05]  /*0060*/  LOP3.LUT R0, R0, 0x1fc, RZ, 0xc0, !PT ;  /* 0x000001fc00007812 */ /* 0x000fca00078ec0ff */
[----:B------:R-:W-:Y:S01]  /*0070*/  IMAD R0, R3, 0x400, R0 ;  /* 0x0000040003007824 */ /* 0x000fe200078e0200 */
[----:B------:R-:W-:-:S03]  /*0080*/  SGXT R3, R2, 0x1 ;  /* 0x000000010203781a */ /* 0x000fc60000000200 */
[C---:B------:R-:W-:Y:S01]  /*0090*/  VIADD R10, R0.reuse, 0x1 ;  /* 0x00000001000a7836 */ /* 0x040fe20000000000 */
[----:B------:R-:W-:Y:S01]  /*00a0*/  SHF.R.S32.HI R9, RZ, 0x1f, R0 ;  /* 0x0000001fff097819 */ /* 0x000fe20000011400 */
[C---:B------:R-:W-:Y:S02]  /*00b0*/  VIADD R8, R0.reuse, 0x2 ;  /* 0x0000000200087836 */ /* 0x040fe40000000000 */
[C---:B------:R-:W-:Y:S01]  /*00c0*/  VIADD R4, R0.reuse, 0x200 ;  /* 0x0000020000047836 */ /* 0x040fe20000000000 */
[C---:B------:R-:W-:Y:S01]  /*00d0*/  LEA.HI R6, R3.reuse, R10, RZ, 0x8 ;  /* 0x0000000a03067211 */ /* 0x040fe200078f40ff */
[----:B------:R-:W-:Y:S01]  /*00e0*/  VIADD R12, R0, 0x3 ;  /* 0x00000003000c7836 */ /* 0x000fe20000000000 */
[C---:B------:R-:W-:Y:S02]  /*00f0*/  LEA.HI R2, R3.reuse, R8, RZ, 0x8 ;  /* 0x0000000803027211 */ /* 0x040fe400078f40ff */
[----:B------:R-:W-:Y:S02]  /*0100*/  LOP3.LUT R7, R6, 0xff00, RZ, 0xc0, !PT ;  /* 0x0000ff0006077812 */ /* 0x000fe400078ec0ff */
[----:B------:R-:W-:-:S02]  /*0110*/  LEA.HI R6, R3, R4, RZ, 0x8 ;  /* 0x0000000403067211 */ /* 0x000fc400078f40ff */
[----:B------:R-:W-:Y:S01]  /*0120*/  LOP3.LUT R5, R2, 0xff00, RZ, 0xc0, !PT ;  /* 0x0000ff0002057812 */ /* 0x000fe200078ec0ff */
[----:B------:R-:W-:Y:S01]  /*0130*/  IMAD.IADD R2, R10, 0x1, -R7 ;  /* 0x000000010a027824 */ /* 0x000fe200078e0a07 */
[----:B------:R-:W-:Y:S02]  /*0140*/  SHF.R.S32.HI R6, RZ, 0x8, R6 ;  /* 0x00000008ff067819 */ /* 0x000fe40000011406 */
[----:B------:R-:W-:Y:S01]  /*0150*/  LEA.HI R7, R3, R12, RZ, 0x8 ;  /* 0x0000000c03077211 */ /* 0x000fe200078f40ff */
[----:B------:R-:W-:Y:S01]  /*0160*/  IMAD.IADD R8, R8, 0x1, -R5 ;  /* 0x0000000108087824 */ /* 0x000fe200078e0a05 */
[----:B------:R-:W-:Y:S02]  /*0170*/  LEA.HI R5, R6, R6, RZ, 0x8 ;  /* 0x0000000606057211 */ /* 0x000fe400078f40ff */
[----:B------:R-:W-:Y:S02]  /*0180*/  LEA.HI R9, R9, R0, RZ, 0x8 ;  /* 0x0000000009097211 */ /* 0x000fe400078f40ff */
[----:B------:R-:W-:-:S02]  /*0190*/  LEA.HI R4, R3, R4, RZ, 0x10 ;  /* 0x0000000403047211 */ /* 0x000fc400078f80ff */
[----:B------:R-:W-:Y:S02]  /*01a0*/  LEA.HI R10, R3, R0, RZ, 0x10 ;  /* 0x00000000030a7211 */ /* 0x000fe400078f80ff */
[----:B------:R-:W-:Y:S02]  /*01b0*/  LOP3.LUT R3, R7, 0xff00, RZ, 0xc0, !PT ;  /* 0x0000ff0007037812 */ /* 0x000fe400078ec0ff */
[----:B------:R-:W-:Y:S02]  /*01c0*/  LOP3.LUT R5, R5, 0xff00, RZ, 0xc0, !PT ;  /* 0x0000ff0005057812 */ /* 0x000fe400078ec0ff */
[----:B------:R-:W-:Y:S02]  /*01d0*/  SHF.R.S32.HI R7, RZ, 0x8, R9 ;  /* 0x00000008ff077819 */ /* 0x000fe40000011409 */
[----:B------:R-:W-:Y:S01]  /*01e0*/  IADD3 R3, R12, -R3, RZ ;  /* 0x800000030c037210 */ /* 0x000fe20007ffe0ff */
[----:B------:R-:W-:Y:S01]  /*01f0*/  IMAD.IADD R6, R6, 0x1, -R5 ;  /* 0x0000000106067824 */ /* 0x000fe200078e0a05 */
[----:B------:R-:W-:-:S02]  /*0200*/  LEA.HI R5, R7, R7, RZ, 0x8 ;  /* 0x0000000707057211 */ /* 0x000fc400078f40ff */
[----:B------:R-:W-:Y:S02]  /*0210*/  LOP3.LUT R12, R2, 0xffff, RZ, 0xc0, !PT ;  /* 0x0000ffff020c7812 */ /* 0x000fe400078ec0ff */
[----:B------:R-:W-:Y:S02]  /*0220*/  LOP3.LUT R13, R3, 0xffff, RZ, 0xc0, !PT ;  /* 0x0000ffff030d7812 */ /* 0x000fe400078ec0ff */
[----:B------:R-:W-:Y:S02]  /*0230*/  PRMT R15, R4, 0xbb32, RZ ;  /* 0x0000bb32040f7816 */ /* 0x000fe400000000ff */
[----:B------:R-:W-:Y:S02]  /*0240*/  LOP3.LUT R14, R5, 0xff00, RZ, 0xc0, !PT ;  /* 0x0000ff00050e7812 */ /* 0x000fe400078ec0ff */
[----:B------:R-:W-:Y:S02]  /*0250*/  SHF.R.U32.HI R5, RZ, 0xf, R12 ;  /* 0x0000000fff057819 */ /* 0x000fe4000001160c */
[----:B------:R-:W-:Y:S01]  /*0260*/  SHF.R.U32.HI R12, RZ, 0xf, R13 ;  /* 0x0000000fff0c7819 */ /* 0x000fe2000001160d */
[----:B------:R-:W-:Y:S01]  /*0270*/  IMAD.MOV.U32 R13, RZ, RZ, R15 ;  /* 0x000000ffff0d7224 */ /* 0x000fe200078e000f */
[----:B------:R-:W-:Y:S01]  /*0280*/  PRMT R11, R10, 0xbb32, RZ ;  /* 0x0000bb320a0b7816 */ /* 0x000fe200000000ff */
[----:B------:R-:W-:Y:S01]  /*0290*/  IMAD.IADD R7, R7, 0x1, -R14 ;  /* 0x0000000107077824 */ /* 0x000fe200078e0a0e */
[----:B------:R-:W-:-:S02]  /*02a0*/  PRMT R15, R2, 0x5410, R3 ;  /* 0x00005410020f7816 */ /* 0x000fc40000000003 */
[----:B------:R-:W-:Y:S01]  /*02b0*/  PRMT R14, R5, 0x5410, R12 ;  /* 0x00005410050e7816 */ /* 0x000fe2000000000c */
[----:B------:R-:W-:Y:S01]  /*02c0*/  IMAD.IADD R5, R2, 0x1, R5 ;  /* 0x0000000102057824 */ /* 0x000fe200078e0205 */
[----:B------:R-:W-:Y:S02]  /*02d0*/  SHF.R.S32.HI R13, RZ, 0xf, R13 ;  /* 0x0000000fff0d7819 */ /* 0x000fe4000001140d */
[----:B------:R-:W-:Y:S01]  /*02e0*/  SHF.R.S32.HI R11, RZ, 0xf, R11 ;  /* 0x0000000fff0b7819 */ /* 0x000fe2000001140b */
[----:B------:R-:W-:Y:S01]  /*02f0*/  VIADD.16x2 R15, R15, R14 ;  /* 0x0000000e0f0f7236 */ /* 0x000fe20000000200 */
[----:B------:R-:W-:Y:S02]  /*0300*/  LOP3.LUT R16, R13, 0xffff, RZ, 0xc0, !PT ;  /* 0x0000ffff0d107812 */ /* 0x000fe400078ec0ff */
[----:B------:R-:W-:Y:S02]  /*0310*/  LOP3.LUT R13, R6, 0xffff, RZ, 0xc0, !PT ;  /* 0x0000ffff060d7812 */ /* 0x000fe400078ec0ff */
[----:B------:R-:W-:-:S02]  /*0320*/  LOP3.LUT R11, R11, 0xffff, RZ, 0xc0, !PT ;  /* 0x0000ffff0b0b7812 */ /* 0x000fc400078ec0ff */
[----:B------:R-:W-:Y:S02]  /*0330*/  LOP3.LUT R14, R7, 0xffff, RZ, 0xc0, !PT ;  /* 0x0000ffff070e7812 */ /* 0x000fe400078ec0ff */
[----:B------:R-:W-:Y:S02]  /*0340*/  SHF.R.U32.HI R16, RZ, 0xa, R16 ;  /* 0x0000000aff107819 */ /* 0x000fe40000011610 */
[----:B------:R-:W-:Y:S02]  /*0350*/  SHF.R.U32.HI R13, RZ, 0xf, R13 ;  /* 0x0000000fff0d7819 */ /* 0x000fe4000001160d */
[----:B------:R-:W-:Y:S02]  /*0360*/  SHF.R.U32.HI R11, RZ, 0xa, R11 ;  /* 0x0000000aff0b7819 */ /* 0x000fe4000001160b */
[----:B------:R-:W-:Y:S02]  /*0370*/  SHF.R.U32.HI R14, RZ, 0xf, R14 ;  /* 0x0000000fff0e7819 */ /* 0x000fe4000001160e */
[----:B------:R-:W-:-:S02]  /*0380*/  PRMT R17, R6, 0x7610, R4 ;  /* 0x0000761006117816 */ /* 0x000fc40000000004 */
[----:B------:R-:W-:Y:S02]  /*0390*/  PRMT R16, R13, 0x5410, R16 ;  /* 0x000054100d107816 */ /* 0x000fe40000000010 */
[----:B------:R-:W-:Y:S02]  /*03a0*/  PRMT R18, R7, 0x7610, R10 ;  /* 0x0000761007127816 */ /* 0x000fe4000000000a */
[----:B------:R-:W-:Y:S01]  /*03b0*/  PRMT R11, R14, 0x5410, R11 ;  /* 0x000054100e0b7816 */ /* 0x000fe2000000000b */
[----:B------:R-:W-:Y:S01]  /*03c0*/  VIADD.16x2 R17, R17, R16 ;  /* 0x0000001011117236 */ /* 0x000fe20000000200 */
[----:B------:R-:W-:Y:S02]  /*03d0*/  LOP3.LUT R15, R15, 0xfffefffe, RZ, 0xc0, !PT ;  /* 0xfffefffe0f0f7812 */ /* 0x000fe400078ec0ff */
[----:B------:R-:W-:Y:S01]  /*03e0*/  LOP3.LUT R9, R9, 0xff00, RZ, 0xc0, !PT ;  /* 0x0000ff0009097812 */ /* 0x000fe200078ec0ff */
[----:B------:R-:W-:Y:S01]  /*03f0*/  VIADD.16x2 R16, R18, R11 ;  /* 0x0000000b12107236 */ /* 0x000fe20000000200 */
[----:B------:R-:W-:Y:S01]  /*0400*/  PRMT R18, R15, 0xbb32, RZ ;  /* 0x0000bb320f127816 */ /* 0x000fe200000000ff */
[----:B------:R-:W-:Y:S01]  /*0410*/  IMAD.MOV R19, RZ, RZ, -R15 ;  /* 0x000000ffff137224 */ /* 0x000fe200078e0a0f */
[----:B------:R-:W-:Y:S01]  /*0420*/  LOP3.LUT R15, R17, 0xffc0fffe, RZ, 0xc0, !PT ;  /* 0xffc0fffe110f7812 */ /* 0x000fe200078ec0ff */
[----:B------:R-:W-:Y:S01]  /*0430*/  IMAD.IADD R9, R0, 0x1, -R9 ;  /* 0x0000000100097824 */ /* 0x000fe200078e0a09 */
[----:B------:R-:W-:Y:S01]  /*0440*/  LOP3.LUT R16, R16, 0xffc0fffe, RZ, 0xc0, !PT ;  /* 0xffc0fffe10107812 */ /* 0x000fe200078ec0ff */
[----:B------:R-:W-:Y:S01]  /*0450*/  IMAD.MOV R18, RZ, RZ, -R18 ;  /* 0x000000ffff127224 */ /* 0x000fe200078e0a12 */
[----:B------:R-:W-:-:S02]  /*0460*/  PRMT R11, R19, 0x7710, RZ ;  /* 0x00007710130b7816 */ /* 0x000fc400000000ff */
[----:B------:R-:W-:Y:S01]  /*0470*/  IADD3 R17, RZ, -R15, RZ ;  /* 0x8000000fff117210 */ /* 0x000fe20007ffe0ff */
[----:B------:R-:W-:Y:S01]  /*0480*/  IMAD.MOV R19, RZ, RZ, -R16 ;  /* 0x000000ffff137224 */ /* 0x000fe200078e0a10 */
[----:B------:R-:W-:Y:S01]  /*0490*/  PRMT R18, R18, 0x7710, RZ ;  /* 0x0000771012127816 */ /* 0x000fe200000000ff */
[----:B------:R-:W-:Y:S01]  /*04a0*/  IMAD.IADD R2, R2, 0x1, R11 ;  /* 0x0000000102027824 */ /* 0x000fe200078e020b */
[----:B------:R-:W-:Y:S01]  /*04b0*/  PRMT R15, R15, 0xbb32, RZ ;  /* 0x0000bb320f0f7816 */ /* 0x000fe200000000ff */
[----:B------:R-:W-:Y:S01]  /*04c0*/  IMAD.IADD R11, R3, 0x1, R12 ;  /* 0x00000001030b7824 */ /* 0x000fe200078e020c */
[----:B------:R-:W-:Y:S01]  /*04d0*/  PRMT R17, R17, 0x7710, RZ ;  /* 0x0000771011117816 */ /* 0x000fe200000000ff */
[----:B------:R-:W-:Y:S01]  /*04e0*/  IMAD.IADD R3, R3, 0x1, R18 ;  /* 0x0000000103037824 */ /* 0x000fe200078e0212 */
[----:B------:R-:W-:Y:S01]  /*04f0*/  PRMT R18, R19, 0x7710, RZ ;  /* 0x0000771013127816 */ /* 0x000fe200000000ff */
[----:B------:R-:W-:Y:S01]  /*0500*/  IMAD.IADD R12, R6, 0x1, R13 ;  /* 0x00000001060c7824 */ /* 0x000fe200078e020d */
[----:B------:R-:W-:Y:S01]  /*0510*/  PRMT R16, R16, 0xbb32, RZ ;  /* 0x0000bb3210107816 */ /* 0x000fe200000000ff */
[C-C-:B------:R-:W-:Y:S01]  /*0520*/  IMAD.IADD R13, R7.reuse, 0x1, R14.reuse ;  /* 0x00000001070d7824 */ /* 0x140fe200078e020e */
[----:B------:R-:W-:Y:S01]  /*0530*/  PRMT R14, R10, 0x7632, R14 ;  /* 0x000076320a0e7816 */ /* 0x000fe2000000000e */
[----:B------:R-:W-:Y:S01]  /*0540*/  IMAD.IADD R7, R7, 0x1, R18 ;  /* 0x0000000107077824 */ /* 0x000fe200078e0212 */
[----:B------:R-:W-:Y:S01]  /*0550*/  IADD3 R18, RZ, -R15, RZ ;  /* 0x8000000fff127210 */ /* 0x000fe20007ffe0ff */
[----:B------:R-:W-:Y:S01]  /*0560*/  IMAD.IADD R6, R6, 0x1, R17 ;  /* 0x0000000106067824 */ /* 0x000fe200078e0211 */
[----:B------:R-:W-:Y:S01]  /*0570*/  PRMT R15, R4, 0x7632, R15 ;  /* 0x00007632040f7816 */ /* 0x000fe2000000000f */
[----:B------:R-:W-:Y:S01]  /*0580*/  IMAD.MOV R17, RZ, RZ, -R16 ;  /* 0x000000ffff117224 */ /* 0x000fe200078e0a10 */
[----:B------:R-:W-:-:S02]  /*0590*/  PRMT R16, R18, 0x7710, RZ ;  /* 0x0000771012107816 */ /* 0x000fc400000000ff */
[----:B------:R-:W-:Y:S02]  /*05a0*/  PRMT R18, R9, 0x9910, RZ ;  /* 0x0000991009127816 */ /* 0x000fe400000000ff */
[----:B------:R-:W-:Y:S01]  /*05b0*/  PRMT R17, R17, 0x7710, RZ ;  /* 0x0000771011117816 */ /* 0x000fe200000000ff */
[----:B------:R-:W-:Y:S01]  /*05c0*/  IMAD.IADD R9, R15, 0x1, R16 ;  /* 0x000000010f097824 */ /* 0x000fe200078e0210 */
[----:B------:R-:W-:Y:S01]  /*05d0*/  LOP3.LUT R15, R10, 0xffff0000, RZ, 0xc0, !PT ;  /* 0xffff00000a0f7812 */ /* 0x000fe200078ec0ff */
[----:B------:R-:W-:Y:S01]  /*05e0*/  IMAD.MOV.U32 R16, RZ, RZ, R18 ;  /* 0x000000ffff107224 */ /* 0x000fe200078e0012 */
[----:B------:R-:W-:Y:S01]  /*05f0*/  PRMT R12, R12, 0x9910, RZ ;  /* 0x000099100c0c7816 */ /* 0x000fe200000000ff */
[----:B------:R-:W-:Y:S01]  /*0600*/  IMAD.SHL.U32 R9, R9, 0x4, RZ ;  /* 0x0000000409097824 */ /* 0x000fe200078e00ff */
[----:B------:R-:W-:Y:S01]  /*0610*/  PRMT R19, R8, 0x9910, RZ ;  /* 0x0000991008137816 */ /* 0x000fe200000000ff */
[----:B------:R-:W-:Y:S01]  /*0620*/  IMAD.IADD R8, R14, 0x1, R17 ;  /* 0x000000010e087824 */ /* 0x000fe200078e0211 */
[----:B------:R-:W-:-:S02]  /*0630*/  SHF.R.S32.HI R16, RZ, 0x1, R16 ;  /* 0x00000001ff107819 */ /* 0x000fc40000011410 */
[----:B------:R-:W-:Y:S01]  /*0640*/  LOP3.LUT R10, R4, 0xffff0000, RZ, 0xc0, !PT ;  /* 0xffff0000040a7812 */ /* 0x000fe200078ec0ff */
[----:B------:R-:W-:Y:S01]  /*0650*/  IMAD.MOV.U32 R14, RZ, RZ, R19 ;  /* 0x000000ffff0e7224 */ /* 0x000fe200078e0013 */
[----:B------:R-:W-:Y:S01]  /*0660*/  PRMT R4, R13, 0x9910, RZ ;  /* 0x000099100d047816 */ /* 0x000fe200000000ff */
[----:B------:R-:W-:Y:S01]  /*0670*/  IMAD.SHL.U32 R8, R8, 0x4, RZ ;  /* 0x0000000408087824 */ /* 0x000fe200078e00ff */
[----:B------:R-:W-:Y:S02]  /*0680*/  PRMT R13, R16, 0x9910, RZ ;  /* 0x00009910100d7816 */ /* 0x000fe400000000ff */
[----:B------:R-:W-:Y:S02]  /*0690*/  PRMT R17, R11, 0x9910, RZ ;  /* 0x000099100b117816 */ /* 0x000fe400000000ff */
[----:B------:R-:W-:Y:S01]  /*06a0*/  PRMT R16, R5, 0x9910, RZ ;  /* 0x0000991005107816 */ /* 0x000fe200000000ff */
[----:B------:R-:W-:Y:S01]  /*06b0*/  IMAD.MOV.U32 R5, RZ, RZ, R12 ;  /* 0x000000ffff057224 */ /* 0x000fe200078e000c */
[----:B------:R-:W-:Y:S01]  /*06c0*/  SHF.R.S32.HI R4, RZ, 0x1, R4 ;  /* 0x00000001ff047819 */ /* 0x000fe20000011404 */
[----:B------:R-:W-:Y:S01]  /*06d0*/  IMAD.MOV.U32 R12, RZ, RZ, R17 ;  /* 0x000000ffff0c7224 */ /* 0x000fe200078e0011 */
[----:B------:R-:W-:Y:S01]  /*06e0*/  MOV R11, R16 ;  /* 0x00000010000b7202 */ /* 0x000fe20000000f00 */
[----:B------:R-:W-:Y:S01]  /*06f0*/  IMAD.MOV.U32 R25, RZ, RZ, R13 ;  /* 0x000000ffff197224 */ /* 0x000fe200078e000d */
[----:B------:R-:W-:-:S02]  /*0700*/  SHF.R.S32.HI R5, RZ, 0x1, R5 ;  /* 0x00000001ff057819 */ /* 0x000fc40000011405 */
[----:B------:R-:W-:Y:S02]  /*0710*/  PRMT R16, R4, 0x9910, RZ ;  /* 0x0000991004107816 */ /* 0x000fe400000000ff */
[----:B------:R-:W-:Y:S02]  /*0720*/  SHF.R.S32.HI R11, RZ, 0x1, R11 ;  /* 0x00000001ff0b7819 */ /* 0x000fe4000001140b */
[----:B------:R-:W-:Y:S01]  /*0730*/  SHF.R.S32.HI R4, RZ, 0x1, R12 ;  /* 0x00000001ff047819 */ /* 0x000fe2000001140c */
[----:B------:R-:W-:Y:S01]  /*0740*/  IMAD.MOV.U32 R12, RZ, RZ, R16 ;  /* 0x000000ffff0c7224 */ /* 0x000fe200078e0010 */
[----:B------:R-:W-:Y:S02]  /*0750*/  PRMT R5, R5, 0x9910, RZ ;  /* 0x0000991005057816 */ /* 0x000fe400000000ff */
[----:B------:R-:W-:Y:S01]  /*0760*/  PRMT R11, R11, 0x9910, RZ ;  /* 0x000099100b0b7816 */ /* 0x000fe200000000ff */
[----:B------:R-:W-:Y:S01]  /*0770*/  IMAD R18, R12, 0x80, R15 ;  /* 0x000000800c127824 */ /* 0x000fe200078e020f */
[----:B------:R-:W-:Y:S01]  /*0780*/  PRMT R16, R4, 0x9910, RZ ;  /* 0x0000991004107816 */ /* 0x000fe200000000ff */
[----:B------:R-:W-:Y:S01]  /*0790*/  IMAD.MOV.U32 R4, RZ, RZ, R5 ;  /* 0x000000ffff047224 */ /* 0x000fe200078e0005 */
[----:B------:R-:W-:Y:S01]  /*07a0*/  SHF.R.S32.HI R14, RZ, 0x1, R14 ;  /* 0x00000001ff0e7819 */ /* 0x000fe2000001140e */
[----:B------:R-:W-:Y:S01]  /*07b0*/  IMAD.MOV.U32 R5, RZ, RZ, R11 ;  /* 0x000000ffff057224 */ /* 0x000fe200078e000b */
[----:B------:R-:W-:Y:S01]  /*07c0*/  PRMT R21, R2, 0x9910, RZ ;  /* 0x0000991002157816 */ /* 0x000fe200000000ff */
[----:B------:R-:W-:Y:S01]  /*07d0*/  IMAD.MOV.U32 R11, RZ, RZ, R16 ;  /* 0x000000ffff0b7224 */ /* 0x000fe200078e0010 */
[----:B------:R-:W-:Y:S01]  /*07e0*/  PRMT R17, R14, 0x9910, RZ ;  /* 0x000099100e117816 */ /* 0x000fe200000000ff */
[--C-:B------:R-:W-:Y:S01]  /*07f0*/  IMAD R16, R4, 0x80, R10.reuse ;  /* 0x0000008004107824 */ /* 0x100fe200078e020a */
[----:B------:R-:W-:Y:S01]  /*0800*/  IADD3 R20, R18, R5, RZ ;  /* 0x0000000512147210 */ /* 0x000fe20007ffe0ff */
[----:B------:R-:W-:Y:S01]  /*0810*/  IMAD.IADD R18, R18, 0x1, R11 ;  /* 0x0000000112127824 */ /* 0x000fe200078e020b */
[----:B------:R-:W-:Y:S01]  /*0820*/  PRMT R13, R6, 0x9910, RZ ;  /* 0x00009910060d7816 */ /* 0x000fe200000000ff */
[C---:B------:R-:W-:Y:S01]  /*0830*/  IMAD.IADD R14, R16.reuse, 0x1, R5 ;  /* 0x00000001100e7824 */ /* 0x040fe200078e0205 */
[----:B------:R-:W-:Y:S01]  /*0840*/  PRMT R19, R3, 0x9910, RZ ;  /* 0x0000991003137816 */ /* 0x000fe200000000ff */
[----:B------:R-:W-:Y:S01]  /*0850*/  IMAD.IADD R16, R16, 0x1, R11 ;  /* 0x0000000110107824 */ /* 0x000fe200078e020b */
[----:B------:R-:W-:Y:S01]  /*0860*/  PRMT R11, R7, 0x9910, RZ ;  /* 0x00009910070b7816 */ /* 0x000fe200000000ff */
[----:B------:R-:W-:Y:S01]  /*0870*/  IMAD.MOV.U32 R5, RZ, RZ, R17 ;  /* 0x000000ffff057224 */ /* 0x000fe200078e0011 */
[----:B------:R-:W-:Y:S01]  /*0880*/  LEA R14, R21, R14, 0xe ;  /* 0x0000000e150e7211 */ /* 0x000fe200078e70ff */
[----:B------:R-:W-:Y:S01]  /*0890*/  IMAD R10, R13, 0x8000, R10 ;  /* 0x000080000d0a7824 */ /* 0x000fe200078e020a */
[----:B------:R-:W-:Y:S01]  /*08a0*/  PRMT R8, R8, 0x9910, RZ ;  /* 0x0000991008087816 */ /* 0x000fe200000000ff */
[----:B------:R-:W-:-:S02]  /*08b0*/  IMAD.MOV.U32 R2, RZ, RZ, R11 ;  /* 0x000000ffff027224 */ /* 0x000fc400078e000b */
[----:B------:R-:W-:Y:S02]  /*08c0*/  IMAD R29, R21, 0x4000, R20 ;  /* 0x00004000151d7824 */ /* 0x000fe400078e0214 */
[----:B------:R-:W-:Y:S01]  /*08d0*/  IMAD R27, R19, 0x4000, R18 ;  /* 0x00004000131b7824 */ /* 0x000fe200078e0212 */
[C---:B------:R-:W-:Y:S01]  /*08e0*/  LEA R22, R2.reuse, R15, 0xf ;  /* 0x0000000f02167211 */ /* 0x040fe200078e78ff */
[C---:B------:R-:W-:Y:S02]  /*08f0*/  IMAD R29, R2.reuse, 0x8000, R29 ;  /* 0x00008000021d7824 */ /* 0x040fe400078e021d */
[----:B------:R-:W-:Y:S02]  /*0900*/  IMAD R27, R2, 0x8000, R27 ;  /* 0x00008000021b7824 */ /* 0x000fe400078e021b */
[--C-:B------:R-:W-:Y:S01]  /*0910*/  IMAD.IADD R18, R25, 0x1, R22.reuse ;  /* 0x0000000119127824 */ /* 0x100fe200078e0216 */
[----:B------:R-:W1:Y:S01]  /*0920*/  LDC.64 R2, c[0x0][0x218] ;  /* 0x00008600ff027b82 */ /* 0x000e620000000a00 */
[----:B------:R-:W-:Y:S01]  /*0930*/  IMAD.IADD R15, R5, 0x1, R22 ;  /* 0x00000001050f7824 */ /* 0x000fe200078e0216 */
[----:B------:R-:W-:Y:S01]  /*0940*/  IADD3 R5, R5, R10, RZ ;  /* 0x0000000a05057210 */ /* 0x000fe20007ffe0ff */
[----:B------:R-:W-:-:S02]  /*0950*/  IMAD.IADD R25, R25, 0x1, R10 ;  /* 0x0000000119197824 */ /* 0x000fc400078e020a */
[----:B------:R-:W-:Y:S02]  /*0960*/  IMAD.SHL.U32 R7, R7, 0x2, RZ ;  /* 0x0000000207077824 */ /* 0x000fe400078e00ff */
[----:B------:R-:W-:Y:S01]  /*0970*/  IMAD.SHL.U32 R6, R6, 0x2, RZ ;  /* 0x0000000206067824 */ /* 0x000fe200078e00ff */
[----:B------:R-:W2:Y:S01]  /*0980*/  LDC.64 R10, c[0x0][0x210] ;  /* 0x00008400ff0a7b82 */ /* 0x000ea20000000a00 */
[----:B------:R-:W-:Y:S01]  /*0990*/  IMAD R16, R19, 0x4000, R16 ;  /* 0x0000400013107824 */ /* 0x000fe200078e0210 */
[----:B------:R-:W-:Y:S01]  /*09a0*/  PRMT R17, R7, 0x9910, RZ ;  /* 0x0000991007117816 */ /* 0x000fe200000000ff */
[----:B------:R-:W-:Y:S01]  /*09b0*/  IMAD R23, R13, 0x8000, R14 ;  /* 0x000080000d177824 */ /* 0x000fe200078e020e */
[----:B------:R-:W-:Y:S01]  /*09c0*/  PRMT R7, R9, 0x9910, RZ ;  /* 0x0000991009077816 */ /* 0x000fe200000000ff */
[----:B------:R-:W-:Y:S01]  /*09d0*/  IMAD R13, R13, 0x8000, R16 ;  /* 0x000080000d0d7824 */ /* 0x000fe200078e0210 */
[----:B------:R-:W-:Y:S01]  /*09e0*/  PRMT R6, R6, 0x9910, RZ ;  /* 0x0000991006067816 */ /* 0x000fe200000000ff */
[----:B------:R-:W-:Y:S01]  /*09f0*/  IMAD R25, R4, 0x80, R25 ;  /* 0x0000008004197824 */ /* 0x000fe200078e0219 */
[----:B------:R-:W-:Y:S01]  /*0a00*/  LEA R9, R12, R15, 0x7 ;  /* 0x0000000f0c097211 */ /* 0x000fe200078e38ff */
[----:B------:R-:W-:-:S02]  /*0a10*/  IMAD.MOV.U32 R24, RZ, RZ, R7 ;  /* 0x000000ffff187224 */ /* 0x000fc400078e0007 */
[----:B------:R-:W-:Y:S02]  /*0a20*/  IMAD R15, R4, 0x80, R5 ;  /* 0x00000080040f7824 */ /* 0x000fe400078e0205 */
[----:B------:R-:W-:Y:S02]  /*0a30*/  IMAD.IADD R24, R6, 0x1, R24 ;  /* 0x0000000106187824 */ /* 0x000fe400078e0218 */
[----:B------:R-:W-:Y:S02]  /*0a40*/  IMAD R7, R12, 0x80, R18 ;  /* 0x000000800c077824 */ /* 0x000fe400078e0212 */
[----:B------:R-:W-:Y:S02]  /*0a50*/  IMAD.IADD R17, R17, 0x1, R8 ;  /* 0x0000000111117824 */ /* 0x000fe400078e0208 */
[----:B--2---:R-:W-:-:S04]  /*0a60*/  IMAD.WIDE R4, R13, 0x4, R10 ;  /* 0x000000040d047825 */ /* 0x004fc800078e020a */
[----:B------:R-:W-:Y:S02]  /*0a70*/  IMAD.WIDE R12, R15, 0x4, R10 ;  /* 0x000000040f0c7825 */ /* 0x000fe400078e020a */
[----:B------:R-:W2:Y:S02]  /*0a80*/  LDG.E.EL R4, desc[UR4][R4.64] ;  /* 0x0000000404047981 */ /* 0x000ea4000c2e1900 */
[----:B-1----:R-:W-:Y:S02]  /*0a90*/  IMAD.WIDE R14, R24, 0x4, R2 ;  /* 0x00000004180e7825 */ /* 0x002fe400078e0202 */
[----:B------:R-:W3:Y:S02]  /*0aa0*/  LDG.E.EL R12, desc[UR4][R12.64] ;  /* 0x000000040c0c7981 */ /* 0x000ee4000c2e1900 */
[--C-:B------:R-:W-:Y:S02]  /*0ab0*/  IMAD.WIDE R6, R7, 0x4, R10.reuse ;  /* 0x0000000407067825 */ /* 0x100fe400078e020a */
[----:B------:R-:W3:Y:S02]  /*0ac0*/  LDG.E.EL R15, desc[UR4][R14.64] ;  /* 0x000000040e0f7981 */ /* 0x000ee4000c2e1900 */
[----:B------:R-:W-:-:S02]  /*0ad0*/  IMAD.WIDE R8, R9, 0x4, R10 ;  /* 0x0000000409087825 */ /* 0x000fc400078e020a */
[----:B------:R-:W4:Y:S02]  /*0ae0*/  LDG.E.EL R6, desc[UR4][R6.64] ;  /* 0x0000000406067981 */ /* 0x000f24000c2e1900 */
[----:B------:R-:W-:-:S04]  /*0af0*/  IMAD.WIDE R28, R29, 0x4, R10 ;  /* 0x000000041d1c7825 */ /* 0x000fc800078e020a */
[--C-:B------:R-:W-:Y:S01]  /*0b00*/  IMAD.WIDE R26, R27, 0x4, R10.reuse ;  /* 0x000000041b1a7825 */ /* 0x100fe200078e020a */
[----:B------:R-:W5:Y:S03]  /*0b10*/  LDG.E.EL R20, desc[UR4][R28.64] ;  /* 0x000000041c147981 */ /* 0x000f66000c2e1900 */
[----:B------:R-:W-:Y:S01]  /*0b20*/  IMAD.WIDE R22, R23, 0x4, R10 ;  /* 0x0000000417167825 */ /* 0x000fe200078e020a */
[----:B------:R1:W2:Y:S03]  /*0b30*/  LDG.E.EL R7, desc[UR4][R8.64] ;  /* 0x0000000408077981 */ /* 0x0002a6000c2e1900 */
[----:B------:R-:W-:Y:S01]  /*0b40*/  IMAD.WIDE R16, R17, 0x4, R2 ;  /* 0x0000000411107825 */ /* 0x000fe200078e0202 */
[----:B------:R1:W2:Y:S03]  /*0b50*/  LDG.E.EL R18, desc[UR4][R26.64] ;  /* 0x000000041a127981 */ /* 0x0002a6000c2e1900 */
[----:B------:R-:W-:Y:S01]  /*0b60*/  IMAD.WIDE R10, R25, 0x4, R10 ;  /* 0x00000004190a7825 */ /* 0x000fe200078e020a */
[----:B------:R-:W2:Y:S03]  /*0b70*/  LDG.E.EL R22, desc[UR4][R22.64] ;  /* 0x0000000416167981 */ /* 0x000ea6000c2e1900 */
[----:B------:R-:W-:-:S02]  /*0b80*/  IMAD.IADD R25, R21, 0x1, R24 ;  /* 0x0000000115197824 */ /* 0x000fc400078e0218 */
[----:B-1----:R-:W-:Y:S01]  /*0b90*/  IMAD.IADD R9, R19, 0x1, R24 ;  /* 0x0000000113097824 */ /* 0x002fe200078e0218 */
[----:B------:R-:W2:Y:S01]  /*0ba0*/  LDG.E.EL R11, desc[UR4][R10.64] ;  /* 0x000000040a0b7981 */ /* 0x000ea2000c2e1900 */
[----:B------:R-:W-:-:S04]  /*0bb0*/  IMAD.WIDE R24, R25, 0x4, R2 ;  /* 0x0000000419187825 */ /* 0x000fc800078e0202 */
[--C-:B0-----:R-:W-:Y:S02]  /*0bc0*/  IMAD.WIDE R26, R21, 0x4, R16.reuse ;  /* 0x00000004151a7825 */ /* 0x101fe400078e0210 */
[----:B------:R-:W4:Y:S02]  /*0bd0*/  LDG.E.EL R25, desc[UR4][R24.64] ;  /* 0x0000000418197981 */ /* 0x000f24000c2e1900 */
[----:B------:R-:W-:Y:S02]  /*0be0*/  IMAD.WIDE R28, R19, 0x4, R16 ;  /* 0x00000004131c7825 */ /* 0x000fe400078e0210 */
[----:B------:R-:W5:Y:S02]  /*0bf0*/  LDG.E.EL R16, desc[UR4][R16.64] ;  /* 0x0000000410107981 */ /* 0x000f64000c2e1900 */
[----:B------:R-:W-:Y:S02]  /*0c00*/  IMAD.WIDE R2, R9, 0x4, R2 ;  /* 0x0000000409027825 */ /* 0x000fe400078e0202 */
[----:B------:R-:W5:Y:S01]  /*0c10*/  LDG.E.EL R27, desc[UR4][R26.64] ;  /* 0x000000041a1b7981 */ /* 0x000f62000c2e1900 */
[----:B------:R-:W0:Y:S03]  /*0c20*/  LDC.64 R8, c[0x0][0x220] ;  /* 0x00008800ff087b82 */ /* 0x000e260000000a00 */
[----:B------:R-:W5:Y:S04]  /*0c30*/  LDG.E.EL R29, desc[UR4][R28.64] ;  /* 0x000000041c1d7981 */ /* 0x000f68000c2e1900 */
[----:B------:R0:W5:Y:S02]  /*0c40*/  LDG.E.EL R13, desc[UR4][R2.64] ;  /* 0x00000004020d7981 */ /* 0x000164000c2e1900 */
[----:B0-----:R-:W-:Y:S01]  /*0c50*/  IMAD.WIDE R2, R0, 0x4, R8 ;  /* 0x0000000400027825 */ /* 0x001fe200078e0208 */
[----:B---3--:R-:W-:-:S03]  /*0c60*/  FSETP.GT.AND P6, PT, R12, -R15, PT ;  /* 0x8000000f0c00720b */ /* 0x008fc60003fc4000 */
[----:B------:R-:W-:-:S10]  /*0c70*/  FADD R10, R12, R15 ;  /* 0x0000000f0c0a7221 */ /* 0x000fd40000000000 */
[----:B------:R-:W-:Y:S01]  /*0c80*/  @!P6 FMUL R10, R10, 0.10000000149011611938 ;  /* 0x3dcccccd0a0ae820 */ /* 0x000fe20000400000 */
[----:B--2---:R-:W-:Y:S02]  /*0c90*/  FSETP.GT.AND P0, PT, R11, -R15, PT ;  /* 0x8000000f0b00720b */ /* 0x004fe40003f04000 */
[----:B----4-:R-:W-:Y:S02]  /*0ca0*/  FSETP.GT.AND P3, PT, R22, -R25, PT ;  /* 0x800000191600720b */ /* 0x010fe40003f64000 */
[-C--:B-----5:R-:W-:Y:S02]  /*0cb0*/  FSETP.GT.AND P1, PT, R7, -R16.reuse, PT ;  /* 0x800000100700720b */ /* 0x0a0fe40003f24000 */
[----:B------:R-:W-:Y:S02]  /*0cc0*/  FSETP.GT.AND P2, PT, R6, -R16, PT ;  /* 0x800000100600720b */ /* 0x000fe40003f44000 */
[----:B------:R-:W-:Y:S02]  /*0cd0*/  FSETP.GT.AND P4, PT, R20, -R27, PT ;  /* 0x8000001b1400720b */ /* 0x000fe40003f84000 */
[----:B------:R-:W-:-:S02]  /*0ce0*/  FSETP.GT.AND P5, PT, R18, -R29, PT ;  /* 0x8000001d1200720b */ /* 0x000fc40003fa4000 */
[C---:B------:R-:W-:Y:S01]  /*0cf0*/  FSETP.GT.AND P6, PT, R4.reuse, -R13, PT ;  /* 0x8000000d0400720b */ /* 0x040fe20003fc4000 */
[----:B------:R-:W-:Y:S01]  /*0d00*/  FADD R8, R11, R15 ;  /* 0x0000000f0b087221 */ /* 0x000fe20000000000 */
[----:B------:R-:W-:Y:S01]  /*0d10*/  FADD R11, R4, R13 ;  /* 0x0000000d040b7221 */ /* 0x000fe20000000000 */
[----:B------:R-:W-:Y:S01]  /*0d20*/  FADD R9, R22, R25 ;  /* 0x0000001916097221 */ /* 0x000fe20000000000 */
[----:B------:R-:W-:Y:S01]  /*0d30*/  FADD R13, R20, R27 ;  /* 0x0000001b140d7221 */ /* 0x000fe20000000000 */
[--C-:B------:R-:W-:Y:S01]  /*0d40*/  FADD R14, R7, R16.reuse ;  /* 0x00000010070e7221 */ /* 0x100fe20000000000 */
[----:B------:R-:W-:Y:S01]  /*0d50*/  FADD R12, R6, R16 ;  /* 0x00000010060c7221 */ /* 0x000fe20000000000 */
[----:B------:R-:W-:Y:S01]  /*0d60*/  FADD R15, R18, R29 ;  /* 0x0000001d120f7221 */ /* 0x000fe20000000000 */
[----:B------:R-:W-:Y:S01]  /*0d70*/  @!P0 FMUL R8, R8, 0.10000000149011611938 ;  /* 0x3dcccccd08088820 */ /* 0x000fe20000400000 */
[----:B------:R-:W-:Y:S01]  /*0d80*/  @!P1 FMUL R14, R14, 0.10000000149011611938 ;  /* 0x3dcccccd0e0e9820 */ /* 0x000fe20000400000 */
[----:B------:R-:W-:Y:S01]  /*0d90*/  @!P2 FMUL R12, R12, 0.10000000149011611938 ;  /* 0x3dcccccd0c0ca820 */ /* 0x000fe20000400000 */
[----:B------:R-:W-:Y:S01]  /*0da0*/  @!P3 FMUL R9, R9, 0.10000000149011611938 ;  /* 0x3dcccccd0909b820 */ /* 0x000fe20000400000 */
[----:B------:R-:W-:Y:S01]  /*0db0*/  @!P4 FMUL R13, R13, 0.10000000149011611938 ;  /* 0x3dcccccd0d0dc820 */ /* 0x000fe20000400000 */
[----:B------:R-:W-:Y:S01]  /*0dc0*/  @!P5 FMUL R15, R15, 0.10000000149011611938 ;  /* 0x3dcccccd0f0fd820 */ /* 0x000fe20000400000 */
[----:B------:R-:W-:-:S04]  /*0dd0*/  @!P6 FMUL R11, R11, 0.10000000149011611938 ;  /* 0x3dcccccd0b0be820 */ /* 0x000fc80000400000 */
[----:B------:R-:W-:Y:S04]  /*0de0*/  STG.E.128 desc[UR4][R2.64], R12 ;  /* 0x0000000c02007986 */ /* 0x000fe8000c101d04 */
[----:B------:R-:W-:Y:S01]  /*0df0*/  STG.E.128 desc[UR4][R2.64+0x800], R8 ;  /* 0x0008000802007986 */ /* 0x000fe2000c101d04 */
[----:B------:R-:W-:Y:S05]  /*0e00*/  EXIT ;  /* 0x000000000000794d */ /* 0x000fea0003800000 */
.L_x_0:
[----:B------:R-:W-:-:S00]  /*0e10*/  BRA `(.L_x_0) ;  /* 0xfffffffc00fc7947 */ /* 0x000fc0000383ffff */
[----:B------:R-:W-:-:S00]  /*0e20*/  NOP ;  /* 0x0000000000007918 */ /* 0x000fc00000000000 */
        /* <DEDUP_REMOVED lines=13> */
.L_x_1:


//--------------------- .nv.constant0.triton_poi_fused_leaky_relu_5 --------------------------
	.section	.nv.constant0.triton_poi_fused_leaky_relu_5,"a",@progbits
	.sectionflags	@""
	.align	4
.nv.constant0.triton_poi_fused_leaky_relu_5:
	.zero		556
